//
// Generated by NVIDIA NVVM Compiler
//
// Compiler Build ID: CL-36424714
// Cuda compilation tools, release 13.0, V13.0.88
// Based on NVVM 20.0.0
//

.version 9.0
.target sm_100
.address_size 64

	// .globl	_Z4wavePfS_S_ii
.global .align 4 .b8 __cudart_i2opi_f[24] = {65, 144, 67, 60, 153, 149, 98, 219, 192, 221, 52, 245, 209, 87, 39, 252, 41, 21, 68, 78, 110, 131, 249, 162};

.visible .entry _Z4wavePfS_S_ii(
	.param .u64 .ptr .align 1 _Z4wavePfS_S_ii_param_0,
	.param .u64 .ptr .align 1 _Z4wavePfS_S_ii_param_1,
	.param .u64 .ptr .align 1 _Z4wavePfS_S_ii_param_2,
	.param .u32 _Z4wavePfS_S_ii_param_3,
	.param .u32 _Z4wavePfS_S_ii_param_4
)
{
	.local .align 4 .b8 	__local_depot0[28];
	.reg .b64 	%SP;
	.reg .b64 	%SPL;
	.reg .pred 	%p<18>;
	.reg .b32 	%r<52>;
	.reg .b32 	%f<97>;
	.reg .b64 	%rd<32>;
	.reg .b64 	%fd<92>;

	mov.u64 	%SPL, __local_depot0;
	ld.param.u64 	%rd12, [_Z4wavePfS_S_ii_param_0];
	ld.param.u64 	%rd13, [_Z4wavePfS_S_ii_param_1];
	ld.param.u64 	%rd14, [_Z4wavePfS_S_ii_param_2];
	ld.param.u32 	%r21, [_Z4wavePfS_S_ii_param_3];
	ld.param.u32 	%r22, [_Z4wavePfS_S_ii_param_4];
	add.u64 	%rd1, %SPL, 0;
	mov.u32 	%r1, %tid.x;
	cvt.rn.f32.u32 	%f10, %r1;
	add.s32 	%r23, %r22, -1;
	cvt.rn.f32.s32 	%f11, %r23;
	div.rn.f32 	%f12, %f10, %f11;
	mul.f32 	%f1, %f12, 0f40C90FDB;
	mul.f32 	%f13, %f1, 0f3F22F983;
	cvt.rni.s32.f32 	%r50, %f13;
	cvt.rn.f32.s32 	%f14, %r50;
	fma.rn.f32 	%f15, %f14, 0fBFC90FDA, %f1;
	fma.rn.f32 	%f16, %f14, 0fB3A22168, %f15;
	fma.rn.f32 	%f95, %f14, 0fA7C234C5, %f16;
	abs.f32 	%f3, %f1;
	setp.ltu.f32 	%p1, %f3, 0f47CE4780;
	@%p1 bra 	$L__BB0_8;
	setp.neu.f32 	%p2, %f3, 0f7F800000;
	@%p2 bra 	$L__BB0_3;
	mov.f32 	%f19, 0f00000000;
	mul.rn.f32 	%f95, %f1, %f19;
	mov.b32 	%r50, 0;
	bra.uni 	$L__BB0_8;
$L__BB0_3:
	mov.b32 	%r3, %f1;
	shl.b32 	%r25, %r3, 8;
	or.b32  	%r4, %r25, -2147483648;
	mov.b64 	%rd31, 0;
	mov.b32 	%r47, 0;
	mov.u64 	%rd29, __cudart_i2opi_f;
	mov.u64 	%rd30, %rd1;
$L__BB0_4:
	.pragma "nounroll";
	ld.global.nc.u32 	%r26, [%rd29];
	mad.wide.u32 	%rd18, %r26, %r4, %rd31;
	shr.u64 	%rd31, %rd18, 32;
	st.local.u32 	[%rd30], %rd18;
	add.s32 	%r47, %r47, 1;
	add.s64 	%rd30, %rd30, 4;
	add.s64 	%rd29, %rd29, 4;
	setp.ne.s32 	%p3, %r47, 6;
	@%p3 bra 	$L__BB0_4;
	shr.u32 	%r27, %r3, 23;
	st.local.u32 	[%rd1+24], %rd31;
	and.b32  	%r7, %r27, 31;
	and.b32  	%r28, %r27, 224;
	add.s32 	%r29, %r28, -128;
	shr.u32 	%r30, %r29, 5;
	mul.wide.u32 	%rd19, %r30, 4;
	sub.s64 	%rd8, %rd1, %rd19;
	ld.local.u32 	%r48, [%rd8+24];
	ld.local.u32 	%r49, [%rd8+20];
	setp.eq.s32 	%p4, %r7, 0;
	@%p4 bra 	$L__BB0_7;
	shf.l.wrap.b32 	%r48, %r49, %r48, %r7;
	ld.local.u32 	%r31, [%rd8+16];
	shf.l.wrap.b32 	%r49, %r31, %r49, %r7;
$L__BB0_7:
	shr.u32 	%r32, %r48, 30;
	shf.l.wrap.b32 	%r33, %r49, %r48, 2;
	shl.b32 	%r34, %r49, 2;
	shr.u32 	%r35, %r33, 31;
	add.s32 	%r36, %r35, %r32;
	neg.s32 	%r37, %r36;
	setp.lt.s32 	%p5, %r3, 0;
	selp.b32 	%r50, %r37, %r36, %p5;
	xor.b32  	%r38, %r33, %r3;
	shr.s32 	%r39, %r33, 31;
	xor.b32  	%r40, %r39, %r33;
	xor.b32  	%r41, %r39, %r34;
	cvt.u64.u32 	%rd20, %r40;
	shl.b64 	%rd21, %rd20, 32;
	cvt.u64.u32 	%rd22, %r41;
	or.b64  	%rd23, %rd21, %rd22;
	cvt.rn.f64.s64 	%fd1, %rd23;
	mul.f64 	%fd2, %fd1, 0d3BF921FB54442D19;
	cvt.rn.f32.f64 	%f17, %fd2;
	neg.f32 	%f18, %f17;
	setp.lt.s32 	%p6, %r38, 0;
	selp.f32 	%f95, %f18, %f17, %p6;
$L__BB0_8:
	mul.rn.f32 	%f20, %f95, %f95;
	and.b32  	%r43, %r50, 1;
	setp.eq.b32 	%p7, %r43, 1;
	selp.f32 	%f21, 0f3F800000, %f95, %p7;
	fma.rn.f32 	%f22, %f20, %f21, 0f00000000;
	fma.rn.f32 	%f23, %f20, 0f37CBAC00, 0fBAB607ED;
	selp.f32 	%f24, %f23, 0fB94D4153, %p7;
	selp.f32 	%f25, 0f3D2AAABB, 0f3C0885E4, %p7;
	fma.rn.f32 	%f26, %f24, %f20, %f25;
	selp.f32 	%f27, 0fBEFFFFFF, 0fBE2AAAA8, %p7;
	fma.rn.f32 	%f28, %f26, %f20, %f27;
	fma.rn.f32 	%f29, %f28, %f22, %f21;
	and.b32  	%r44, %r50, 2;
	setp.eq.s32 	%p8, %r44, 0;
	mov.f32 	%f30, 0f00000000;
	sub.f32 	%f31, %f30, %f29;
	selp.f32 	%f32, %f29, %f31, %p8;
	cvta.to.global.u64 	%rd24, %rd13;
	mul.wide.u32 	%rd25, %r1, 4;
	add.s64 	%rd9, %rd24, %rd25;
	st.global.f32 	[%rd9], %f32;
	cvta.to.global.u64 	%rd26, %rd12;
	add.s64 	%rd10, %rd26, %rd25;
	st.global.f32 	[%rd10], %f32;
	setp.lt.s32 	%p9, %r21, 1;
	@%p9 bra 	$L__BB0_20;
	cvta.to.global.u64 	%rd27, %rd14;
	add.s64 	%rd11, %rd27, %rd25;
	and.b32  	%r16, %r21, 7;
	setp.lt.u32 	%p10, %r21, 8;
	@%p10 bra 	$L__BB0_12;
	ld.global.f32 	%f96, [%rd9];
	and.b32  	%r45, %r21, 2147483640;
	neg.s32 	%r51, %r45;
$L__BB0_11:
	.pragma "nounroll";
	cvt.f64.f32 	%fd3, %f96;
	add.f64 	%fd4, %fd3, %fd3;
	ld.global.f32 	%f33, [%rd10];
	cvt.f64.f32 	%fd5, %f33;
	sub.f64 	%fd6, %fd4, %fd5;
	mul.f64 	%fd7, %fd3, 0d3FC70A3D80000000;
	sub.f64 	%fd8, %fd6, %fd7;
	cvt.rn.f32.f64 	%f34, %fd8;
	st.global.f32 	[%rd11], %f34;
	ld.global.f32 	%f35, [%rd9];
	st.global.f32 	[%rd10], %f35;
	ld.global.f32 	%f36, [%rd11];
	st.global.f32 	[%rd9], %f36;
	cvt.f64.f32 	%fd9, %f36;
	add.f64 	%fd10, %fd9, %fd9;
	ld.global.f32 	%f37, [%rd10];
	cvt.f64.f32 	%fd11, %f37;
	sub.f64 	%fd12, %fd10, %fd11;
	mul.f64 	%fd13, %fd9, 0d3FC70A3D80000000;
	sub.f64 	%fd14, %fd12, %fd13;
	cvt.rn.f32.f64 	%f38, %fd14;
	st.global.f32 	[%rd11], %f38;
	ld.global.f32 	%f39, [%rd9];
	st.global.f32 	[%rd10], %f39;
	ld.global.f32 	%f40, [%rd11];
	st.global.f32 	[%rd9], %f40;
	cvt.f64.f32 	%fd15, %f40;
	add.f64 	%fd16, %fd15, %fd15;
	ld.global.f32 	%f41, [%rd10];
	cvt.f64.f32 	%fd17, %f41;
	sub.f64 	%fd18, %fd16, %fd17;
	mul.f64 	%fd19, %fd15, 0d3FC70A3D80000000;
	sub.f64 	%fd20, %fd18, %fd19;
	cvt.rn.f32.f64 	%f42, %fd20;
	st.global.f32 	[%rd11], %f42;
	ld.global.f32 	%f43, [%rd9];
	st.global.f32 	[%rd10], %f43;
	ld.global.f32 	%f44, [%rd11];
	st.global.f32 	[%rd9], %f44;
	cvt.f64.f32 	%fd21, %f44;
	add.f64 	%fd22, %fd21, %fd21;
	ld.global.f32 	%f45, [%rd10];
	cvt.f64.f32 	%fd23, %f45;
	sub.f64 	%fd24, %fd22, %fd23;
	mul.f64 	%fd25, %fd21, 0d3FC70A3D80000000;
	sub.f64 	%fd26, %fd24, %fd25;
	cvt.rn.f32.f64 	%f46, %fd26;
	st.global.f32 	[%rd11], %f46;
	ld.global.f32 	%f47, [%rd9];
	st.global.f32 	[%rd10], %f47;
	ld.global.f32 	%f48, [%rd11];
	st.global.f32 	[%rd9], %f48;
	cvt.f64.f32 	%fd27, %f48;
	add.f64 	%fd28, %fd27, %fd27;
	ld.global.f32 	%f49, [%rd10];
	cvt.f64.f32 	%fd29, %f49;
	sub.f64 	%fd30, %fd28, %fd29;
	mul.f64 	%fd31, %fd27, 0d3FC70A3D80000000;
	sub.f64 	%fd32, %fd30, %fd31;
	cvt.rn.f32.f64 	%f50, %fd32;
	st.global.f32 	[%rd11], %f50;
	ld.global.f32 	%f51, [%rd9];
	st.global.f32 	[%rd10], %f51;
	ld.global.f32 	%f52, [%rd11];
	st.global.f32 	[%rd9], %f52;
	cvt.f64.f32 	%fd33, %f52;
	add.f64 	%fd34, %fd33, %fd33;
	ld.global.f32 	%f53, [%rd10];
	cvt.f64.f32 	%fd35, %f53;
	sub.f64 	%fd36, %fd34, %fd35;
	mul.f64 	%fd37, %fd33, 0d3FC70A3D80000000;
	sub.f64 	%fd38, %fd36, %fd37;
	cvt.rn.f32.f64 	%f54, %fd38;
	st.global.f32 	[%rd11], %f54;
	ld.global.f32 	%f55, [%rd9];
	st.global.f32 	[%rd10], %f55;
	ld.global.f32 	%f56, [%rd11];
	st.global.f32 	[%rd9], %f56;
	cvt.f64.f32 	%fd39, %f56;
	add.f64 	%fd40, %fd39, %fd39;
	ld.global.f32 	%f57, [%rd10];
	cvt.f64.f32 	%fd41, %f57;
	sub.f64 	%fd42, %fd40, %fd41;
	mul.f64 	%fd43, %fd39, 0d3FC70A3D80000000;
	sub.f64 	%fd44, %fd42, %fd43;
	cvt.rn.f32.f64 	%f58, %fd44;
	st.global.f32 	[%rd11], %f58;
	ld.global.f32 	%f59, [%rd9];
	st.global.f32 	[%rd10], %f59;
	ld.global.f32 	%f60, [%rd11];
	st.global.f32 	[%rd9], %f60;
	cvt.f64.f32 	%fd45, %f60;
	add.f64 	%fd46, %fd45, %fd45;
	ld.global.f32 	%f61, [%rd10];
	cvt.f64.f32 	%fd47, %f61;
	sub.f64 	%fd48, %fd46, %fd47;
	mul.f64 	%fd49, %fd45, 0d3FC70A3D80000000;
	sub.f64 	%fd50, %fd48, %fd49;
	cvt.rn.f32.f64 	%f62, %fd50;
	st.global.f32 	[%rd11], %f62;
	ld.global.f32 	%f63, [%rd9];
	st.global.f32 	[%rd10], %f63;
	ld.global.f32 	%f96, [%rd11];
	st.global.f32 	[%rd9], %f96;
	add.s32 	%r51, %r51, 8;
	setp.ne.s32 	%p11, %r51, 0;
	@%p11 bra 	$L__BB0_11;
$L__BB0_12:
	setp.eq.s32 	%p12, %r16, 0;
	@%p12 bra 	$L__BB0_20;
	and.b32  	%r20, %r21, 3;
	setp.lt.u32 	%p13, %r16, 4;
	@%p13 bra 	$L__BB0_15;
	ld.global.f32 	%f64, [%rd9];
	cvt.f64.f32 	%fd51, %f64;
	add.f64 	%fd52, %fd51, %fd51;
	ld.global.f32 	%f65, [%rd10];
	cvt.f64.f32 	%fd53, %f65;
	sub.f64 	%fd54, %fd52, %fd53;
	mul.f64 	%fd55, %fd51, 0d3FC70A3D80000000;
	sub.f64 	%fd56, %fd54, %fd55;
	cvt.rn.f32.f64 	%f66, %fd56;
	st.global.f32 	[%rd11], %f66;
	ld.global.f32 	%f67, [%rd9];
	st.global.f32 	[%rd10], %f67;
	ld.global.f32 	%f68, [%rd11];
	st.global.f32 	[%rd9], %f68;
	cvt.f64.f32 	%fd57, %f68;
	add.f64 	%fd58, %fd57, %fd57;
	ld.global.f32 	%f69, [%rd10];
	cvt.f64.f32 	%fd59, %f69;
	sub.f64 	%fd60, %fd58, %fd59;
	mul.f64 	%fd61, %fd57, 0d3FC70A3D80000000;
	sub.f64 	%fd62, %fd60, %fd61;
	cvt.rn.f32.f64 	%f70, %fd62;
	st.global.f32 	[%rd11], %f70;
	ld.global.f32 	%f71, [%rd9];
	st.global.f32 	[%rd10], %f71;
	ld.global.f32 	%f72, [%rd11];
	st.global.f32 	[%rd9], %f72;
	cvt.f64.f32 	%fd63, %f72;
	add.f64 	%fd64, %fd63, %fd63;
	ld.global.f32 	%f73, [%rd10];
	cvt.f64.f32 	%fd65, %f73;
	sub.f64 	%fd66, %fd64, %fd65;
	mul.f64 	%fd67, %fd63, 0d3FC70A3D80000000;
	sub.f64 	%fd68, %fd66, %fd67;
	cvt.rn.f32.f64 	%f74, %fd68;
	st.global.f32 	[%rd11], %f74;
	ld.global.f32 	%f75, [%rd9];
	st.global.f32 	[%rd10], %f75;
	ld.global.f32 	%f76, [%rd11];
	st.global.f32 	[%rd9], %f76;
	cvt.f64.f32 	%fd69, %f76;
	add.f64 	%fd70, %fd69, %fd69;
	ld.global.f32 	%f77, [%rd10];
	cvt.f64.f32 	%fd71, %f77;
	sub.f64 	%fd72, %fd70, %fd71;
	mul.f64 	%fd73, %fd69, 0d3FC70A3D80000000;
	sub.f64 	%fd74, %fd72, %fd73;
	cvt.rn.f32.f64 	%f78, %fd74;
	st.global.f32 	[%rd11], %f78;
	ld.global.f32 	%f79, [%rd9];
	st.global.f32 	[%rd10], %f79;
	ld.global.f32 	%f80, [%rd11];
	st.global.f32 	[%rd9], %f80;
$L__BB0_15:
	setp.eq.s32 	%p14, %r20, 0;
	@%p14 bra 	$L__BB0_20;
	setp.eq.s32 	%p15, %r20, 1;
	@%p15 bra 	$L__BB0_18;
	ld.global.f32 	%f81, [%rd9];
	cvt.f64.f32 	%fd75, %f81;
	add.f64 	%fd76, %fd75, %fd75;
	ld.global.f32 	%f82, [%rd10];
	cvt.f64.f32 	%fd77, %f82;
	sub.f64 	%fd78, %fd76, %fd77;
	mul.f64 	%fd79, %fd75, 0d3FC70A3D80000000;
	sub.f64 	%fd80, %fd78, %fd79;
	cvt.rn.f32.f64 	%f83, %fd80;
	st.global.f32 	[%rd11], %f83;
	ld.global.f32 	%f84, [%rd9];
	st.global.f32 	[%rd10], %f84;
	ld.global.f32 	%f85, [%rd11];
	st.global.f32 	[%rd9], %f85;
	cvt.f64.f32 	%fd81, %f85;
	add.f64 	%fd82, %fd81, %fd81;
	ld.global.f32 	%f86, [%rd10];
	cvt.f64.f32 	%fd83, %f86;
	sub.f64 	%fd84, %fd82, %fd83;
	mul.f64 	%fd85, %fd81, 0d3FC70A3D80000000;
	sub.f64 	%fd86, %fd84, %fd85;
	cvt.rn.f32.f64 	%f87, %fd86;
	st.global.f32 	[%rd11], %f87;
	ld.global.f32 	%f88, [%rd9];
	st.global.f32 	[%rd10], %f88;
	ld.global.f32 	%f89, [%rd11];
	st.global.f32 	[%rd9], %f89;
$L__BB0_18:
	and.b32  	%r46, %r21, 1;
	setp.eq.b32 	%p16, %r46, 1;
	not.pred 	%p17, %p16;
	@%p17 bra 	$L__BB0_20;
	ld.global.f32 	%f90, [%rd9];
	cvt.f64.f32 	%fd87, %f90;
	add.f64 	%fd88, %fd87, %fd87;
	ld.global.f32 	%f91, [%rd10];
	cvt.f64.f32 	%fd89, %f91;
	sub.f64 	%fd90, %fd88, %fd89;
	fma.rn.f64 	%fd91, %fd87, 0dBFC70A3D80000000, %fd90;
	cvt.rn.f32.f64 	%f92, %fd91;
	st.global.f32 	[%rd11], %f92;
	ld.global.f32 	%f93, [%rd9];
	st.global.f32 	[%rd10], %f93;
	ld.global.f32 	%f94, [%rd11];
	st.global.f32 	[%rd9], %f94;
$L__BB0_20:
	ret;

}


// ===== COMPILED SASS (sm_100) =====

	.target	sm_100

	.elftype	@"ET_EXEC"


//--------------------- .note.nv.tkinfo           --------------------------
	.section	.note.nv.tkinfo,"",@"SHT_NOTE"
	.sectionflags	@"SHF_NOTE_NV_TKINFO"
	.tkinfo
        /*0018*/ 	.word	0x00000002
        /*0030*/ 	.string	""
        /*0030*/ 	.string	"ptxas"
        /*0030*/ 	.string	"Cuda compilation tools, release 13.0, V13.0.88"
        /*0030*/ 	.string	"Build cuda_13.0.r13.0/compiler.36424714_0"
        /*0030*/ 	.string	"-arch sm_100 -m 64 "



//--------------------- .note.nv.cuinfo           --------------------------
	.section	.note.nv.cuinfo,"",@"SHT_NOTE"
	.sectionflags	@"SHF_NOTE_NV_CUINFO"
        /*0018*/ 	.short	0x0002
        /*001a*/ 	.short	0x0064
        /*001c*/ 	.short	0x0082
	.zero		2


//--------------------- .nv.info                  --------------------------
	.section	.nv.info,"",@"SHT_CUDA_INFO"
	.align	4


	//----- nvinfo : EIATTR_REGCOUNT
	.align		4
        /*0000*/ 	.byte	0x04, 0x2f
        /*0002*/ 	.short	(.L_2 - .L_1)
	.align		4
.L_1:
        /*0004*/ 	.word	index@(_Z4wavePfS_S_ii)
        /*0008*/ 	.word	0x0000001a


	//----- nvinfo : EIATTR_FRAME_SIZE
	.align		4
.L_2:
        /*000c*/ 	.byte	0x04, 0x11
        /*000e*/ 	.short	(.L_4 - .L_3)
	.align		4
.L_3:
        /*0010*/ 	.word	index@($__internal_0_$__cuda_sm3x_div_rn_noftz_f32_slowpath)
        /*0014*/ 	.word	0x00000020


	//----- nvinfo : EIATTR_FRAME_SIZE
	.align		4
.L_4:
        /*0018*/ 	.byte	0x04, 0x11
        /*001a*/ 	.short	(.L_6 - .L_5)
	.align		4
.L_5:
        /*001c*/ 	.word	index@(_Z4wavePfS_S_ii)
        /*0020*/ 	.word	0x00000020


	//----- nvinfo : EIATTR_MIN_STACK_SIZE
	.align		4
.L_6:
        /*0024*/ 	.byte	0x04, 0x12
        /*0026*/ 	.short	(.L_8 - .L_7)
	.align		4
.L_7:
        /*0028*/ 	.word	index@(_Z4wavePfS_S_ii)
        /*002c*/ 	.word	0x00000020
.L_8:


//--------------------- .nv.compat                --------------------------
	.section	.nv.compat,"",@"SHT_CUDA_COMPAT_INFO"
	.align	4
        /*0000*/ 	.byte	0x02, 0x09, 0x00, 0x00, 0x02, 0x02, 0x01, 0x00, 0x02, 0x05, 0x05, 0x00, 0x03, 0x07, 0x01, 0x01
        /*0010*/ 	.byte	0x02, 0x03, 0x00, 0x00, 0x02, 0x06, 0x01, 0x00, 0x04, 0x0b, 0x08, 0x00, 0x01, 0x00, 0x00, 0x00
        /*0020*/ 	.byte	0x00, 0x00, 0x00, 0x00


//--------------------- .nv.info._Z4wavePfS_S_ii  --------------------------
	.section	.nv.info._Z4wavePfS_S_ii,"",@"SHT_CUDA_INFO"
	.sectionflags	@""
	.align	4


	//----- nvinfo : EIATTR_CUDA_API_VERSION
	.align		4
        /*0000*/ 	.byte	0x04, 0x37
        /*0002*/ 	.short	(.L_10 - .L_9)
.L_9:
        /*0004*/ 	.word	0x00000082


	//----- nvinfo : EIATTR_KPARAM_INFO
	.align		4
.L_10:
        /*0008*/ 	.byte	0x04, 0x17
        /*000a*/ 	.short	(.L_12 - .L_11)
.L_11:
        /*000c*/ 	.word	0x00000000
        /*0010*/ 	.short	0x0004
        /*0012*/ 	.short	0x001c
        /*0014*/ 	.byte	0x00, 0xf0, 0x11, 0x00


	//----- nvinfo : EIATTR_KPARAM_INFO
	.align		4
.L_12:
        /*0018*/ 	.byte	0x04, 0x17
        /*001a*/ 	.short	(.L_14 - .L_13)
.L_13:
        /*001c*/ 	.word	0x00000000
        /*0020*/ 	.short	0x0003
        /*0022*/ 	.short	0x0018
        /*0024*/ 	.byte	0x00, 0xf0, 0x11, 0x00


	//----- nvinfo : EIATTR_KPARAM_INFO
	.align		4
.L_14:
        /*0028*/ 	.byte	0x04, 0x17
        /*002a*/ 	.short	(.L_16 - .L_15)
.L_15:
        /*002c*/ 	.word	0x00000000
        /*0030*/ 	.short	0x0002
        /*0032*/ 	.short	0x0010
        /*0034*/ 	.byte	0x00, 0xf5, 0x21, 0x00


	//----- nvinfo : EIATTR_KPARAM_INFO
	.align		4
.L_16:
        /*0038*/ 	.byte	0x04, 0x17
        /*003a*/ 	.short	(.L_18 - .L_17)
.L_17:
        /*003c*/ 	.word	0x00000000
        /*0040*/ 	.short	0x0001
        /*0042*/ 	.short	0x0008
        /*0044*/ 	.byte	0x00, 0xf5, 0x21, 0x00


	//----- nvinfo : EIATTR_KPARAM_INFO
	.align		4
.L_18:
        /*0048*/ 	.byte	0x04, 0x17
        /*004a*/ 	.short	(.L_20 - .L_19)
.L_19:
        /*004c*/ 	.word	0x00000000
        /*0050*/ 	.short	0x0000
        /*0052*/ 	.short	0x0000
        /*0054*/ 	.byte	0x00, 0xf5, 0x21, 0x00


	//----- nvinfo : EIATTR_SPARSE_MMA_MASK
	.align		4
.L_20:
        /*0058*/ 	.byte	0x03, 0x50
        /*005a*/ 	.short	0x0000


	//----- nvinfo : EIATTR_MAXREG_COUNT
	.align		4
        /*005c*/ 	.byte	0x03, 0x1b
        /*005e*/ 	.short	0x00ff


	//----- nvinfo : EIATTR_MERCURY_ISA_VERSION
	.align		4
        /*0060*/ 	.byte	0x03, 0x5f
        /*0062*/ 	.short	0x0101


	//----- nvinfo : EIATTR_VRC_CTA_INIT_COUNT
	.align		4
        /*0064*/ 	.byte	0x02, 0x4a
	.zero		1
	.zero		1


	//----- nvinfo : EIATTR_EXIT_INSTR_OFFSETS
	.align		4
        /*0068*/ 	.byte	0x04, 0x1c
        /*006a*/ 	.short	(.L_22 - .L_21)


	//   ....[0]....
.L_21:
        /*006c*/ 	.word	0x00000700


	//   ....[1]....
        /*0070*/ 	.word	0x00000df0


	//   ....[2]....
        /*0074*/ 	.word	0x00001170


	//   ....[3]....
        /*0078*/ 	.word	0x00001370


	//   ....[4]....
        /*007c*/ 	.word	0x00001470


	//----- nvinfo : EIATTR_CRS_STACK_SIZE
	.align		4
.L_22:
        /*0080*/ 	.byte	0x04, 0x1e
        /*0082*/ 	.short	(.L_24 - .L_23)
.L_23:
        /*0084*/ 	.word	0x00000000


	//----- nvinfo : EIATTR_CBANK_PARAM_SIZE
	.align		4
.L_24:
        /*0088*/ 	.byte	0x03, 0x19
        /*008a*/ 	.short	0x0020


	//----- nvinfo : EIATTR_PARAM_CBANK
	.align		4
        /*008c*/ 	.byte	0x04, 0x0a
        /*008e*/ 	.short	(.L_26 - .L_25)
	.align		4
.L_25:
        /*0090*/ 	.word	index@(.nv.constant0._Z4wavePfS_S_ii)
        /*0094*/ 	.short	0x0380
        /*0096*/ 	.short	0x0020


	//----- nvinfo : EIATTR_SW_WAR
	.align		4
.L_26:
        /*0098*/ 	.byte	0x04, 0x36
        /*009a*/ 	.short	(.L_28 - .L_27)
.L_27:
        /*009c*/ 	.word	0x00000008
.L_28:


//--------------------- .nv.callgraph             --------------------------
	.section	.nv.callgraph,"",@"SHT_CUDA_CALLGRAPH"
	.align	4
	.sectionentsize	8
	.align		4
        /*0000*/ 	.word	0x00000000
	.align		4
        /*0004*/ 	.word	0xffffffff
	.align		4
        /*0008*/ 	.word	0x00000000
	.align		4
        /*000c*/ 	.word	0xfffffffe
	.align		4
        /*0010*/ 	.word	0x00000000
	.align		4
        /*0014*/ 	.word	0xfffffffd
	.align		4
        /*0018*/ 	.word	0x00000000
	.align		4
        /*001c*/ 	.word	0xfffffffc


//--------------------- .nv.constant4             --------------------------
	.section	.nv.constant4,"a",@progbits
	.align	8
	.align		8
.nv.constant4:
        /*0000*/ 	.dword	__cudart_i2opi_f


//--------------------- .text._Z4wavePfS_S_ii     --------------------------
	.section	.text._Z4wavePfS_S_ii,"ax",@progbits
	.align	128
        .global         _Z4wavePfS_S_ii
        .type           _Z4wavePfS_S_ii,@function
        .size           _Z4wavePfS_S_ii,(.L_x_21 - _Z4wavePfS_S_ii)
        .other          _Z4wavePfS_S_ii,@"STO_CUDA_ENTRY STV_DEFAULT"
_Z4wavePfS_S_ii:
.text._Z4wavePfS_S_ii:
[----:B------:R-:W0:Y:S01]  /*0000*/  LDC R1, c[0x0][0x37c] ;  /* 0x0000df00ff017b82 */ /* 0x000e220000000800 */
[----:B------:R-:W1:Y:S01]  /*0010*/  LDCU UR4, c[0x0][0x39c] ;  /* 0x00007380ff0477ac */ /* 0x000e620008000800 */
[----:B------:R-:W2:Y:S01]  /*0020*/  S2R R5, SR_TID.X ;  /* 0x0000000000057919 */ /* 0x000ea20000002100 */
[----:B------:R-:W-:Y:S01]  /*0030*/  BSSY.RECONVERGENT B0, `(.L_x_0) ;  /* 0x0000010000007945 */ /* 0x000fe20003800200 */
[----:B0-----:R-:W-:Y:S01]  /*0040*/  VIADD R1, R1, 0xffffffe0 ;  /* 0xffffffe001017836 */ /* 0x001fe20000000000 */
[----:B-1----:R-:W-:-:S06]  /*0050*/  UIADD3 UR4, UPT, UPT, UR4, -0x1, URZ ;  /* 0xffffffff04047890 */ /* 0x002fcc000fffe0ff */
[----:B------:R-:W-:-:S04]  /*0060*/  I2FP.F32.S32 R3, UR4 ;  /* 0x0000000400037c45 */ /* 0x000fc80008201400 */
[----:B------:R-:W0:Y:S01]  /*0070*/  MUFU.RCP R2, R3 ;  /* 0x0000000300027308 */ /* 0x000e220000001000 */
[----:B--2---:R-:W-:-:S07]  /*0080*/  I2FP.F32.U32 R0, R5 ;  /* 0x0000000500007245 */ /* 0x004fce0000201000 */
[----:B------:R-:W1:Y:S01]  /*0090*/  FCHK P0, R0, R3 ;  /* 0x0000000300007302 */ /* 0x000e620000000000 */
[----:B0-----:R-:W-:-:S04]  /*00a0*/  FFMA R7, -R3, R2, 1 ;  /* 0x3f80000003077423 */ /* 0x001fc80000000102 */
[----:B------:R-:W-:-:S04]  /*00b0*/  FFMA R7, R2, R7, R2 ;  /* 0x0000000702077223 */ /* 0x000fc80000000002 */
[----:B------:R-:W-:-:S04]  /*00c0*/  FFMA R2, R0, R7, RZ ;  /* 0x0000000700027223 */ /* 0x000fc800000000ff */
[----:B------:R-:W-:-:S04]  /*00d0*/  FFMA R4, -R3, R2, R0 ;  /* 0x0000000203047223 */ /* 0x000fc80000000100 */
[----:B------:R-:W-:Y:S01]  /*00e0*/  FFMA R7, R7, R4, R2 ;  /* 0x0000000407077223 */ /* 0x000fe20000000002 */
[----:B-1----:R-:W-:Y:S06]  /*00f0*/  @!P0 BRA `(.L_x_1) ;  /* 0x00000000000c8947 */ /* 0x002fec0003800000 */
[----:B------:R-:W-:-:S07]  /*0100*/  MOV R2, 0x120 ;  /* 0x0000012000027802 */ /* 0x000fce0000000f00 */
[----:B------:R-:W-:Y:S05]  /*0110*/  CALL.REL.NOINC `($__internal_0_$__cuda_sm3x_div_rn_noftz_f32_slowpath) ;  /* 0x0000001000d87944 */ /* 0x000fea0003c00000 */
[----:B------:R-:W-:-:S07]  /*0120*/  IMAD.MOV.U32 R7, RZ, RZ, R0 ;  /* 0x000000ffff077224 */ /* 0x000fce00078e0000 */
.L_x_1:
[----:B------:R-:W-:Y:S05]  /*0130*/  BSYNC.RECONVERGENT B0 ;  /* 0x0000000000007941 */ /* 0x000fea0003800200 */
.L_x_0:
[----:B------:R-:W-:Y:S01]  /*0140*/  FMUL R7, R7, 6.2831854820251464844 ;  /* 0x40c90fdb07077820 */ /* 0x000fe20000400000 */
[----:B------:R-:W0:Y:S01]  /*0150*/  LDCU.64 UR6, c[0x0][0x358] ;  /* 0x00006b00ff0677ac */ /* 0x000e220008000a00 */
[----:B------:R-:W-:Y:S02]  /*0160*/  BSSY.RECONVERGENT B0, `(.L_x_2) ;  /* 0x0000040000007945 */ /* 0x000fe40003800200 */
[C---:B------:R-:W-:Y:S01]  /*0170*/  FMUL R0, R7.reuse, 0.63661974668502807617 ;  /* 0x3f22f98307007820 */ /* 0x040fe20000400000 */
[----:B------:R-:W-:-:S05]  /*0180*/  FSETP.GE.AND P0, PT, |R7|, 105615, PT ;  /* 0x47ce47800700780b */ /* 0x000fca0003f06200 */
[----:B------:R-:W1:Y:S02]  /*0190*/  F2I.NTZ R0, R0 ;  /* 0x0000000000007305 */ /* 0x000e640000203100 */
[----:B-1----:R-:W-:-:S05]  /*01a0*/  I2FP.F32.S32 R2, R0 ;  /* 0x0000000000027245 */ /* 0x002fca0000201400 */
[----:B------:R-:W-:-:S04]  /*01b0*/  FFMA R3, R2, -1.5707962512969970703, R7 ;  /* 0xbfc90fda02037823 */ /* 0x000fc80000000007 */
[----:B------:R-:W-:-:S04]  /*01c0*/  FFMA R3, R2, -7.5497894158615963534e-08, R3 ;  /* 0xb3a2216802037823 */ /* 0x000fc80000000003 */
[----:B------:R-:W-:Y:S01]  /*01d0*/  FFMA R3, R2, -5.3903029534742383927e-15, R3 ;  /* 0xa7c234c502037823 */ /* 0x000fe20000000003 */
[----:B0-----:R-:W-:Y:S06]  /*01e0*/  @!P0 BRA `(.L_x_3) ;  /* 0x0000000000dc8947 */ /* 0x001fec0003800000 */
[----:B------:R-:W-:-:S13]  /*01f0*/  FSETP.NEU.AND P0, PT, |R7|, +INF , PT ;  /* 0x7f8000000700780b */ /* 0x000fda0003f0d200 */
[----:B------:R-:W-:Y:S01]  /*0200*/  @!P0 FMUL R3, RZ, R7 ;  /* 0x00000007ff038220 */ /* 0x000fe20000400000 */
[----:B------:R-:W-:Y:S01]  /*0210*/  @!P0 IMAD.MOV.U32 R0, RZ, RZ, RZ ;  /* 0x000000ffff008224 */ /* 0x000fe200078e00ff */
[----:B------:R-:W-:Y:S06]  /*0220*/  @!P0 BRA `(.L_x_3) ;  /* 0x0000000000cc8947 */ /* 0x000fec0003800000 */
[----:B------:R-:W-:Y:S01]  /*0230*/  IMAD.SHL.U32 R2, R7, 0x100, RZ ;  /* 0x0000010007027824 */ /* 0x000fe200078e00ff */
[----:B------:R-:W0:Y:S01]  /*0240*/  LDCU.64 UR8, c[0x4][URZ] ;  /* 0x01000000ff0877ac */ /* 0x000e220008000a00 */
[----:B------:R-:W-:Y:S02]  /*0250*/  IMAD.MOV.U32 R6, RZ, RZ, RZ ;  /* 0x000000ffff067224 */ /* 0x000fe400078e00ff */
[----:B------:R-:W-:Y:S01]  /*0260*/  IMAD.MOV.U32 R0, RZ, RZ, R1 ;  /* 0x000000ffff007224 */ /* 0x000fe200078e0001 */
[----:B------:R-:W-:Y:S01]  /*0270*/  LOP3.LUT R13, R2, 0x80000000, RZ, 0xfc, !PT ;  /* 0x80000000020d7812 */ /* 0x000fe200078efcff */
[----:B------:R-:W-:Y:S01]  /*0280*/  UMOV UR5, URZ ;  /* 0x000000ff00057c82 */ /* 0x000fe20008000000 */
[----:B------:R-:W-:-:S05]  /*0290*/  UMOV UR4, URZ ;  /* 0x000000ff00047c82 */ /* 0x000fca0008000000 */
.L_x_4:
[----:B0-----:R-:W-:Y:S02]  /*02a0*/  IMAD.U32 R8, RZ, RZ, UR8 ;  /* 0x00000008ff087e24 */ /* 0x001fe4000f8e00ff */
[----:B------:R-:W-:-:S05]  /*02b0*/  IMAD.U32 R9, RZ, RZ, UR9 ;  /* 0x00000009ff097e24 */ /* 0x000fca000f8e00ff */
[----:B------:R-:W2:Y:S01]  /*02c0*/  LDG.E.CONSTANT R2, desc[UR6][R8.64] ;  /* 0x0000000608027981 */ /* 0x000ea2000c1e9900 */
[----:B------:R-:W-:Y:S02]  /*02d0*/  UIADD3 UR8, UP0, UPT, UR8, 0x4, URZ ;  /* 0x0000000408087890 */ /* 0x000fe4000ff1e0ff */
[----:B------:R-:W-:Y:S02]  /*02e0*/  UIADD3 UR4, UPT, UPT, UR4, 0x1, URZ ;  /* 0x0000000104047890 */ /* 0x000fe4000fffe0ff */
[----:B------:R-:W-:Y:S02]  /*02f0*/  UIADD3.X UR9, UPT, UPT, URZ, UR9, URZ, UP0, !UPT ;  /* 0x00000009ff097290 */ /* 0x000fe400087fe4ff */
[----:B------:R-:W-:Y:S01]  /*0300*/  UISETP.NE.AND UP0, UPT, UR4, 0x6, UPT ;  /* 0x000000060400788c */ /* 0x000fe2000bf05270 */
[----:B--2---:R-:W-:-:S03]  /*0310*/  IMAD.WIDE.U32 R2, R2, R13, RZ ;  /* 0x0000000d02027225 */ /* 0x004fc600078e00ff */
[----:B------:R-:W-:-:S04]  /*0320*/  IADD3 R11, P0, PT, R2, R6, RZ ;  /* 0x00000006020b7210 */ /* 0x000fc80007f1e0ff */
[----:B------:R-:W-:Y:S01]  /*0330*/  IADD3.X R6, PT, PT, R3, UR5, RZ, P0, !PT ;  /* 0x0000000503067c10 */ /* 0x000fe200087fe4ff */
[----:B------:R0:W-:Y:S02]  /*0340*/  STL [R0], R11 ;  /* 0x0000000b00007387 */ /* 0x0001e40000100800 */
[----:B0-----:R-:W-:Y:S01]  /*0350*/  VIADD R0, R0, 0x4 ;  /* 0x0000000400007836 */ /* 0x001fe20000000000 */
[----:B------:R-:W-:Y:S06]  /*0360*/  BRA.U UP0, `(.L_x_4) ;  /* 0xfffffffd00cc7547 */ /* 0x000fec000b83ffff */
[----:B------:R-:W-:Y:S01]  /*0370*/  SHF.R.U32.HI R4, RZ, 0x17, R7 ;  /* 0x00000017ff047819 */ /* 0x000fe20000011607 */
[----:B------:R0:W-:Y:S03]  /*0380*/  STL [R1+0x18], R6 ;  /* 0x0000180601007387 */ /* 0x0001e60000100800 */
[C---:B------:R-:W-:Y:S02]  /*0390*/  LOP3.LUT R0, R4.reuse, 0xe0, RZ, 0xc0, !PT ;  /* 0x000000e004007812 */ /* 0x040fe400078ec0ff */
[----:B------:R-:W-:-:S03]  /*03a0*/  LOP3.LUT P0, RZ, R4, 0x1f, RZ, 0xc0, !PT ;  /* 0x0000001f04ff7812 */ /* 0x000fc6000780c0ff */
[----:B------:R-:W-:-:S05]  /*03b0*/  VIADD R0, R0, 0xffffff80 ;  /* 0xffffff8000007836 */ /* 0x000fca0000000000 */
[----:B------:R-:W-:-:S05]  /*03c0*/  SHF.R.U32.HI R0, RZ, 0x5, R0 ;  /* 0x00000005ff007819 */ /* 0x000fca0000011600 */
[----:B------:R-:W-:-:S05]  /*03d0*/  IMAD R10, R0, -0x4, R1 ;  /* 0xfffffffc000a7824 */ /* 0x000fca00078e0201 */
[----:B------:R-:W2:Y:S04]  /*03e0*/  LDL R0, [R10+0x18] ;  /* 0x000018000a007983 */ /* 0x000ea80000100800 */
[----:B------:R-:W2:Y:S04]  /*03f0*/  LDL R3, [R10+0x14] ;  /* 0x000014000a037983 */ /* 0x000ea80000100800 */
[----:B------:R-:W3:Y:S01]  /*0400*/  @P0 LDL R2, [R10+0x10] ;  /* 0x000010000a020983 */ /* 0x000ee20000100800 */
[----:B------:R-:W-:Y:S01]  /*0410*/  LOP3.LUT R4, R4, 0x1f, RZ, 0xc0, !PT ;  /* 0x0000001f04047812 */ /* 0x000fe200078ec0ff */
[----:B------:R-:W-:Y:S01]  /*0420*/  UMOV UR4, 0x54442d19 ;  /* 0x54442d1900047882 */ /* 0x000fe20000000000 */
[----:B------:R-:W-:-:S02]  /*0430*/  UMOV UR5, 0x3bf921fb ;  /* 0x3bf921fb00057882 */ /* 0x000fc40000000000 */
[-C--:B--2---:R-:W-:Y:S02]  /*0440*/  @P0 SHF.L.W.U32.HI R0, R3, R4.reuse, R0 ;  /* 0x0000000403000219 */ /* 0x084fe40000010e00 */
[----:B---3--:R-:W-:Y:S02]  /*0450*/  @P0 SHF.L.W.U32.HI R3, R2, R4, R3 ;  /* 0x0000000402030219 */ /* 0x008fe40000010e03 */
[----:B------:R-:W-:Y:S02]  /*0460*/  ISETP.GE.AND P0, PT, R7, RZ, PT ;  /* 0x000000ff0700720c */ /* 0x000fe40003f06270 */
[C---:B------:R-:W-:Y:S01]  /*0470*/  SHF.L.W.U32.HI R2, R3.reuse, 0x2, R0 ;  /* 0x0000000203027819 */ /* 0x040fe20000010e00 */
[----:B------:R-:W-:-:S03]  /*0480*/  IMAD.SHL.U32 R3, R3, 0x4, RZ ;  /* 0x0000000403037824 */ /* 0x000fc600078e00ff */
[----:B------:R-:W-:Y:S02]  /*0490*/  SHF.R.S32.HI R4, RZ, 0x1f, R2 ;  /* 0x0000001fff047819 */ /* 0x000fe40000011402 */
[----:B------:R-:W-:Y:S02]  /*04a0*/  LOP3.LUT R7, R2, R7, RZ, 0x3c, !PT ;  /* 0x0000000702077212 */ /* 0x000fe400078e3cff */
[C---:B------:R-:W-:Y:S02]  /*04b0*/  LOP3.LUT R8, R4.reuse, R3, RZ, 0x3c, !PT ;  /* 0x0000000304087212 */ /* 0x040fe400078e3cff */
[----:B------:R-:W-:Y:S02]  /*04c0*/  LOP3.LUT R9, R4, R2, RZ, 0x3c, !PT ;  /* 0x0000000204097212 */ /* 0x000fe400078e3cff */
[----:B------:R-:W-:Y:S02]  /*04d0*/  SHF.R.U32.HI R3, RZ, 0x1e, R0 ;  /* 0x0000001eff037819 */ /* 0x000fe40000011600 */
[----:B------:R-:W-:-:S02]  /*04e0*/  ISETP.GE.AND P1, PT, R7, RZ, PT ;  /* 0x000000ff0700720c */ /* 0x000fc40003f26270 */
[----:B------:R-:W1:Y:S01]  /*04f0*/  I2F.F64.S64 R8, R8 ;  /* 0x0000000800087312 */ /* 0x000e620000301c00 */
[----:B------:R-:W-:-:S05]  /*0500*/  LEA.HI R0, R2, R3, RZ, 0x1 ;  /* 0x0000000302007211 */ /* 0x000fca00078f08ff */
[----:B------:R-:W-:-:S04]  /*0510*/  IMAD.MOV R2, RZ, RZ, -R0 ;  /* 0x000000ffff027224 */ /* 0x000fc800078e0a00 */
[----:B------:R-:W-:Y:S01]  /*0520*/  @!P0 IMAD.MOV.U32 R0, RZ, RZ, R2 ;  /* 0x000000ffff008224 */ /* 0x000fe200078e0002 */
[----:B-1----:R-:W-:-:S10]  /*0530*/  DMUL R10, R8, UR4 ;  /* 0x00000004080a7c28 */ /* 0x002fd40008000000 */
[----:B------:R-:W1:Y:S02]  /*0540*/  F2F.F32.F64 R10, R10 ;  /* 0x0000000a000a7310 */ /* 0x000e640000301000 */
[----:B01----:R-:W-:-:S07]  /*0550*/  FSEL R3, -R10, R10, !P1 ;  /* 0x0000000a0a037208 */ /* 0x003fce0004800100 */
.L_x_3:
[----:B------:R-:W-:Y:S05]  /*0560*/  BSYNC.RECONVERGENT B0 ;  /* 0x0000000000007941 */ /* 0x000fea0003800200 */
.L_x_2:
[----:B------:R-:W-:Y:S01]  /*0570*/  LOP3.LUT R2, R0, 0x1, RZ, 0xc0, !PT ;  /* 0x0000000100027812 */ /* 0x000fe200078ec0ff */
[----:B------:R-:W-:Y:S02]  /*0580*/  IMAD.MOV.U32 R4, RZ, RZ, 0x37cbac00 ;  /* 0x37cbac00ff047424 */ /* 0x000fe400078e00ff */
[----:B------:R-:W-:Y:S01]  /*0590*/  FMUL R11, R3, R3 ;  /* 0x00000003030b7220 */ /* 0x000fe20000400000 */
[----:B------:R-:W0:Y:S01]  /*05a0*/  LDC.64 R6, c[0x0][0x388] ;  /* 0x0000e200ff067b82 */ /* 0x000e220000000a00 */
[----:B------:R-:W-:Y:S01]  /*05b0*/  ISETP.NE.U32.AND P0, PT, R2, 0x1, PT ;  /* 0x000000010200780c */ /* 0x000fe20003f05070 */
[----:B------:R-:W-:Y:S02]  /*05c0*/  IMAD.MOV.U32 R10, RZ, RZ, 0x3d2aaabb ;  /* 0x3d2aaabbff0a7424 */ /* 0x000fe400078e00ff */
[----:B------:R-:W-:Y:S01]  /*05d0*/  FFMA R4, R11, R4, -0.0013887860113754868507 ;  /* 0xbab607ed0b047423 */ /* 0x000fe20000000004 */
[----:B------:R-:W-:Y:S01]  /*05e0*/  IMAD.MOV.U32 R13, RZ, RZ, 0x3effffff ;  /* 0x3effffffff0d7424 */ /* 0x000fe200078e00ff */
[----:B------:R-:W-:-:S02]  /*05f0*/  LOP3.LUT P1, RZ, R0, 0x2, RZ, 0xc0, !PT ;  /* 0x0000000200ff7812 */ /* 0x000fc4000782c0ff */
[----:B------:R-:W-:Y:S01]  /*0600*/  FSEL R10, R10, 0.0083327032625675201416, !P0 ;  /* 0x3c0885e40a0a7808 */ /* 0x000fe20004000000 */
[----:B------:R-:W1:Y:S01]  /*0610*/  LDC R2, c[0x0][0x398] ;  /* 0x0000e600ff027b82 */ /* 0x000e620000000800 */
[----:B------:R-:W-:Y:S02]  /*0620*/  FSEL R4, R4, -0.00019574658654164522886, !P0 ;  /* 0xb94d415304047808 */ /* 0x000fe40004000000 */
[----:B------:R-:W-:Y:S02]  /*0630*/  FSEL R13, -R13, -0.16666662693023681641, !P0 ;  /* 0xbe2aaaa80d0d7808 */ /* 0x000fe40004000100 */
[----:B------:R-:W-:Y:S01]  /*0640*/  FSEL R0, R3, 1, P0 ;  /* 0x3f80000003007808 */ /* 0x000fe20000000000 */
[C---:B------:R-:W-:Y:S02]  /*0650*/  FFMA R4, R11.reuse, R4, R10 ;  /* 0x000000040b047223 */ /* 0x040fe4000000000a */
[----:B------:R-:W2:Y:S02]  /*0660*/  LDC.64 R8, c[0x0][0x380] ;  /* 0x0000e000ff087b82 */ /* 0x000ea40000000a00 */
[C---:B------:R-:W-:Y:S01]  /*0670*/  FFMA R4, R11.reuse, R4, R13 ;  /* 0x000000040b047223 */ /* 0x040fe2000000000d */
[----:B------:R-:W-:-:S04]  /*0680*/  FFMA R11, R11, R0, RZ ;  /* 0x000000000b0b7223 */ /* 0x000fc800000000ff */
[----:B------:R-:W-:Y:S01]  /*0690*/  FFMA R11, R11, R4, R0 ;  /* 0x000000040b0b7223 */ /* 0x000fe20000000000 */
[----:B0-----:R-:W-:-:S04]  /*06a0*/  IMAD.WIDE.U32 R6, R5, 0x4, R6 ;  /* 0x0000000405067825 */ /* 0x001fc800078e0006 */
[----:B------:R-:W-:Y:S01]  /*06b0*/  @P1 FADD R11, RZ, -R11 ;  /* 0x8000000bff0b1221 */ /* 0x000fe20000000000 */
[----:B-1----:R-:W-:-:S04]  /*06c0*/  ISETP.GE.AND P0, PT, R2, 0x1, PT ;  /* 0x000000010200780c */ /* 0x002fc80003f06270 */
[----:B------:R0:W-:Y:S01]  /*06d0*/  STG.E desc[UR6][R6.64], R11 ;  /* 0x0000000b06007986 */ /* 0x0001e2000c101906 */
[----:B--2---:R-:W-:-:S05]  /*06e0*/  IMAD.WIDE.U32 R8, R5, 0x4, R8 ;  /* 0x0000000405087825 */ /* 0x004fca00078e0008 */
[----:B------:R0:W-:Y:S03]  /*06f0*/  STG.E desc[UR6][R8.64], R11 ;  /* 0x0000000b08007986 */ /* 0x0001e6000c101906 */
[----:B------:R-:W-:Y:S05]  /*0700*/  @!P0 EXIT ;  /* 0x000000000000894d */ /* 0x000fea0003800000 */
[----:B0-----:R-:W0:Y:S01]  /*0710*/  LDC.64 R10, c[0x0][0x390] ;  /* 0x0000e400ff0a7b82 */ /* 0x001e220000000a00 */
[C---:B------:R-:W-:Y:S02]  /*0720*/  ISETP.GE.U32.AND P0, PT, R2.reuse, 0x8, PT ;  /* 0x000000080200780c */ /* 0x040fe40003f06070 */
[----:B------:R-:W-:-:S04]  /*0730*/  LOP3.LUT R3, R2, 0x7, RZ, 0xc0, !PT ;  /* 0x0000000702037812 */ /* 0x000fc800078ec0ff */
[----:B------:R-:W-:Y:S01]  /*0740*/  ISETP.NE.AND P1, PT, R3, RZ, PT ;  /* 0x000000ff0300720c */ /* 0x000fe20003f25270 */
[----:B0-----:R-:W-:-:S06]  /*0750*/  IMAD.WIDE.U32 R4, R5, 0x4, R10 ;  /* 0x0000000405047825 */ /* 0x001fcc00078e000a */
[----:B------:R-:W-:Y:S06]  /*0760*/  @!P0 BRA `(.L_x_5) ;  /* 0x0000000400a08947 */ /* 0x000fec0003800000 */
[----:B------:R0:W5:Y:S01]  /*0770*/  LDG.E R11, desc[UR6][R6.64] ;  /* 0x00000006060b7981 */ /* 0x000162000c1e1900 */
[----:B------:R-:W-:-:S05]  /*0780*/  LOP3.LUT R0, R2, 0x7ffffff8, RZ, 0xc0, !PT ;  /* 0x7ffffff802007812 */ /* 0x000fca00078ec0ff */
[----:B------:R-:W-:-:S07]  /*0790*/  IMAD.MOV R0, RZ, RZ, -R0 ;  /* 0x000000ffff007224 */ /* 0x000fce00078e0a00 */
.L_x_6:
[----:B------:R-:W2:Y:S01]  /*07a0*/  LDG.E R14, desc[UR6][R8.64] ;  /* 0x00000006080e7981 */ /* 0x000ea2000c1e1900 */
[----:B-1---5:R-:W1:Y:S01]  /*07b0*/  F2F.F64.F32 R10, R11 ;  /* 0x0000000b000a7310 */ /* 0x022e620000201800 */
[----:B------:R-:W-:Y:S01]  /*07c0*/  UMOV UR4, 0x80000000 ;  /* 0x8000000000047882 */ /* 0x000fe20000000000 */
[----:B------:R-:W-:Y:S01]  /*07d0*/  UMOV UR5, 0x3fc70a3d ;  /* 0x3fc70a3d00057882 */ /* 0x000fe20000000000 */
[----:B-1----:R-:W-:-:S05]  /*07e0*/  DADD R12, R10, R10 ;  /* 0x000000000a0c7229 */ /* 0x002fca000000000a */
[----:B--2---:R-:W1:Y:S03]  /*07f0*/  F2F.F64.F32 R14, R14 ;  /* 0x0000000e000e7310 */ /* 0x004e660000201800 */
[----:B-1----:R-:W-:-:S08]  /*0800*/  DADD R12, R12, -R14 ;  /* 0x000000000c0c7229 */ /* 0x002fd0000000080e */
[----:B------:R-:W-:-:S10]  /*0810*/  DFMA R12, R10, -UR4, R12 ;  /* 0x800000040a0c7c2b */ /* 0x000fd4000800000c */
[----:B------:R-:W1:Y:S02]  /*0820*/  F2F.F32.F64 R13, R12 ;  /* 0x0000000c000d7310 */ /* 0x000e640000301000 */
[----:B-1----:R-:W-:Y:S04]  /*0830*/  STG.E desc[UR6][R4.64], R13 ;  /* 0x0000000d04007986 */ /* 0x002fe8000c101906 */
[----:B------:R-:W2:Y:S04]  /*0840*/  LDG.E R19, desc[UR6][R6.64] ;  /* 0x0000000606137981 */ /* 0x000ea8000c1e1900 */
[----:B--2---:R1:W-:Y:S04]  /*0850*/  STG.E desc[UR6][R8.64], R19 ;  /* 0x0000001308007986 */ /* 0x0043e8000c101906 */
[----:B------:R-:W2:Y:S04]  /*0860*/  LDG.E R21, desc[UR6][R4.64] ;  /* 0x0000000604157981 */ /* 0x000ea8000c1e1900 */
[----:B--2---:R-:W-:Y:S04]  /*0870*/  STG.E desc[UR6][R6.64], R21 ;  /* 0x0000001506007986 */ /* 0x004fe8000c101906 */
[----:B------:R-:W2:Y:S01]  /*0880*/  LDG.E R16, desc[UR6][R8.64] ;  /* 0x0000000608107981 */ /* 0x000ea2000c1e1900 */
[----:B------:R-:W3:Y:S02]  /*0890*/  F2F.F64.F32 R10, R21 ;  /* 0x00000015000a7310 */ /* 0x000ee40000201800 */
[----:B---3--:R-:W-:-:S06]  /*08a0*/  DADD R14, R10, R10 ;  /* 0x000000000a0e7229 */ /* 0x008fcc000000000a */
[----:B--2---:R-:W2:Y:S02]  /*08b0*/  F2F.F64.F32 R16, R16 ;  /* 0x0000001000107310 */ /* 0x004ea40000201800 */
[----:B--2---:R-:W-:-:S08]  /*08c0*/  DADD R14, R14, -R16 ;  /* 0x000000000e0e7229 */ /* 0x004fd00000000810 */
[----:B------:R-:W-:-:S10]  /*08d0*/  DFMA R14, R10, -UR4, R14 ;  /* 0x800000040a0e7c2b */ /* 0x000fd4000800000e */
[----:B------:R-:W2:Y:S02]  /*08e0*/  F2F.F32.F64 R15, R14 ;  /* 0x0000000e000f7310 */ /* 0x000ea40000301000 */
[----:B--2---:R-:W-:Y:S04]  /*08f0*/  STG.E desc[UR6][R4.64], R15 ;  /* 0x0000000f04007986 */ /* 0x004fe8000c101906 */
[----:B-1----:R-:W2:Y:S04]  /*0900*/  LDG.E R19, desc[UR6][R6.64] ;  /* 0x0000000606137981 */ /* 0x002ea8000c1e1900 */
        /* <DEDUP_REMOVED lines=58> */
[----:B--2---:R2:W-:Y:S04]  /*0cb0*/  STG.E desc[UR6][R4.64], R13 ;  /* 0x0000000d04007986 */ /* 0x0045e8000c101906 */
[----:B-1----:R-:W3:Y:S04]  /*0cc0*/  LDG.E R19, desc[UR6][R6.64] ;  /* 0x0000000606137981 */ /* 0x002ee8000c1e1900 */
[----:B---3--:R1:W-:Y:S04]  /*0cd0*/  STG.E desc[UR6][R8.64], R19 ;  /* 0x0000001308007986 */ /* 0x0083e8000c101906 */
[----:B------:R-:W3:Y:S04]  /*0ce0*/  LDG.E R21, desc[UR6][R4.64] ;  /* 0x0000000604157981 */ /* 0x000ee8000c1e1900 */
[----:B---3--:R1:W-:Y:S04]  /*0cf0*/  STG.E desc[UR6][R6.64], R21 ;  /* 0x0000001506007986 */ /* 0x0083e8000c101906 */
[----:B------:R-:W3:Y:S01]  /*0d00*/  LDG.E R16, desc[UR6][R8.64] ;  /* 0x0000000608107981 */ /* 0x000ee2000c1e1900 */
[----:B------:R-:W4:Y:S02]  /*0d10*/  F2F.F64.F32 R10, R21 ;  /* 0x00000015000a7310 */ /* 0x000f240000201800 */
[----:B----4-:R-:W-:-:S06]  /*0d20*/  DADD R14, R10, R10 ;  /* 0x000000000a0e7229 */ /* 0x010fcc000000000a */
[----:B---3--:R-:W3:Y:S02]  /*0d30*/  F2F.F64.F32 R16, R16 ;  /* 0x0000001000107310 */ /* 0x008ee40000201800 */
[----:B---3--:R-:W-:-:S08]  /*0d40*/  DADD R14, R14, -R16 ;  /* 0x000000000e0e7229 */ /* 0x008fd00000000810 */
[----:B------:R-:W-:-:S10]  /*0d50*/  DFMA R14, R10, -UR4, R14 ;  /* 0x800000040a0e7c2b */ /* 0x000fd4000800000e */
[----:B------:R-:W3:Y:S02]  /*0d60*/  F2F.F32.F64 R15, R14 ;  /* 0x0000000e000f7310 */ /* 0x000ee40000301000 */
[----:B---3--:R1:W-:Y:S04]  /*0d70*/  STG.E desc[UR6][R4.64], R15 ;  /* 0x0000000f04007986 */ /* 0x0083e8000c101906 */
[----:B--2---:R-:W2:Y:S04]  /*0d80*/  LDG.E R13, desc[UR6][R6.64] ;  /* 0x00000006060d7981 */ /* 0x004ea8000c1e1900 */
[----:B--2---:R1:W-:Y:S04]  /*0d90*/  STG.E desc[UR6][R8.64], R13 ;  /* 0x0000000d08007986 */ /* 0x0043e8000c101906 */
[----:B------:R-:W2:Y:S01]  /*0da0*/  LDG.E R11, desc[UR6][R4.64] ;  /* 0x00000006040b7981 */ /* 0x000ea2000c1e1900 */
[----:B------:R-:W-:-:S05]  /*0db0*/  VIADD R0, R0, 0x8 ;  /* 0x0000000800007836 */ /* 0x000fca0000000000 */
[----:B------:R-:W-:Y:S01]  /*0dc0*/  ISETP.NE.AND P0, PT, R0, RZ, PT ;  /* 0x000000ff0000720c */ /* 0x000fe20003f05270 */
[----:B--2---:R1:W-:-:S12]  /*0dd0*/  STG.E desc[UR6][R6.64], R11 ;  /* 0x0000000b06007986 */ /* 0x0043d8000c101906 */
[----:B------:R-:W-:Y:S05]  /*0de0*/  @P0 BRA `(.L_x_6) ;  /* 0xfffffff8006c0947 */ /* 0x000fea000383ffff */
.L_x_5:
[----:B------:R-:W-:Y:S05]  /*0df0*/  @!P1 EXIT ;  /* 0x000000000000994d */ /* 0x000fea0003800000 */
[----:B------:R-:W-:Y:S02]  /*0e00*/  ISETP.GE.U32.AND P0, PT, R3, 0x4, PT ;  /* 0x000000040300780c */ /* 0x000fe40003f06070 */
[----:B------:R-:W-:-:S04]  /*0e10*/  LOP3.LUT R0, R2, 0x3, RZ, 0xc0, !PT ;  /* 0x0000000302007812 */ /* 0x000fc800078ec0ff */
[----:B------:R-:W-:-:S07]  /*0e20*/  ISETP.NE.AND P1, PT, R0, RZ, PT ;  /* 0x000000ff0000720c */ /* 0x000fce0003f25270 */
[----:B------:R-:W-:Y:S06]  /*0e30*/  @!P0 BRA `(.L_x_7) ;  /* 0x0000000000cc8947 */ /* 0x000fec0003800000 */
[----:B------:R-:W1:Y:S04]  /*0e40*/  LDG.E R10, desc[UR6][R6.64] ;  /* 0x00000006060a7981 */ /* 0x000e68000c1e1900 */
[----:B------:R-:W2:Y:S01]  /*0e50*/  LDG.E R14, desc[UR6][R8.64] ;  /* 0x00000006080e7981 */ /* 0x000ea2000c1e1900 */
[----:B------:R-:W-:Y:S01]  /*0e60*/  UMOV UR4, 0x80000000 ;  /* 0x8000000000047882 */ /* 0x000fe20000000000 */
[----:B------:R-:W-:Y:S01]  /*0e70*/  UMOV UR5, 0x3fc70a3d ;  /* 0x3fc70a3d00057882 */ /* 0x000fe20000000000 */
[----:B-1----:R-:W1:Y:S08]  /*0e80*/  F2F.F64.F32 R10, R10 ;  /* 0x0000000a000a7310 */ /* 0x002e700000201800 */
[----:B--2---:R-:W2:Y:S01]  /*0e90*/  F2F.F64.F32 R14, R14 ;  /* 0x0000000e000e7310 */ /* 0x004ea20000201800 */
[----:B-1----:R-:W-:-:S08]  /*0ea0*/  DADD R12, R10, R10 ;  /* 0x000000000a0c7229 */ /* 0x002fd0000000000a */
[----:B--2---:R-:W-:-:S08]  /*0eb0*/  DADD R12, R12, -R14 ;  /* 0x000000000c0c7229 */ /* 0x004fd0000000080e */
        /* <DEDUP_REMOVED lines=30> */
[----:B--2---:R2:W-:Y:S04]  /*10a0*/  STG.E desc[UR6][R6.64], R19 ;  /* 0x0000001306007986 */ /* 0x0045e8000c101906 */
        /* <DEDUP_REMOVED lines=8> */
[----:B-1----:R-:W3:Y:S04]  /*1130*/  LDG.E R3, desc[UR6][R6.64] ;  /* 0x0000000606037981 */ /* 0x002ee8000c1e1900 */
[----:B---3--:R2:W-:Y:S04]  /*1140*/  STG.E desc[UR6][R8.64], R3 ;  /* 0x0000000308007986 */ /* 0x0085e8000c101906 */
[----:B------:R-:W3:Y:S04]  /*1150*/  LDG.E R11, desc[UR6][R4.64] ;  /* 0x00000006040b7981 */ /* 0x000ee8000c1e1900 */
[----:B---3--:R2:W-:Y:S02]  /*1160*/  STG.E desc[UR6][R6.64], R11 ;  /* 0x0000000b06007986 */ /* 0x0085e4000c101906 */
.L_x_7:
[----:B------:R-:W-:Y:S05]  /*1170*/  @!P1 EXIT ;  /* 0x000000000000994d */ /* 0x000fea0003800000 */
[----:B------:R-:W-:Y:S02]  /*1180*/  ISETP.NE.AND P0, PT, R0, 0x1, PT ;  /* 0x000000010000780c */ /* 0x000fe40003f05270 */
[----:B------:R-:W-:-:S04]  /*1190*/  LOP3.LUT R2, R2, 0x1, RZ, 0xc0, !PT ;  /* 0x0000000102027812 */ /* 0x000fc800078ec0ff */
[----:B------:R-:W-:-:S07]  /*11a0*/  ISETP.NE.U32.AND P1, PT, R2, 0x1, PT ;  /* 0x000000010200780c */ /* 0x000fce0003f25070 */
[----:B------:R-:W-:Y:S06]  /*11b0*/  @!P0 BRA `(.L_x_8) ;  /* 0x00000000006c8947 */ /* 0x000fec0003800000 */
[----:B------:R-:W2:Y:S04]  /*11c0*/  LDG.E R2, desc[UR6][R6.64] ;  /* 0x0000000606027981 */ /* 0x000ea8000c1e1900 */
[----:B------:R-:W1:Y:S01]  /*11d0*/  LDG.E R12, desc[UR6][R8.64] ;  /* 0x00000006080c7981 */ /* 0x000e62000c1e1900 */
[----:B------:R-:W-:Y:S01]  /*11e0*/  UMOV UR4, 0x80000000 ;  /* 0x8000000000047882 */ /* 0x000fe20000000000 */
[----:B------:R-:W-:Y:S01]  /*11f0*/  UMOV UR5, 0x3fc70a3d ;  /* 0x3fc70a3d00057882 */ /* 0x000fe20000000000 */
[----:B--2---:R-:W2:Y:S08]  /*1200*/  F2F.F64.F32 R2, R2 ;  /* 0x0000000200027310 */ /* 0x004eb00000201800 */
[----:B-1----:R-:W1:Y:S01]  /*1210*/  F2F.F64.F32 R12, R12 ;  /* 0x0000000c000c7310 */ /* 0x002e620000201800 */
[----:B--2---:R-:W-:-:S08]  /*1220*/  DADD R10, R2, R2 ;  /* 0x00000000020a7229 */ /* 0x004fd00000000002 */
[----:B-1----:R-:W-:-:S08]  /*1230*/  DADD R10, R10, -R12 ;  /* 0x000000000a0a7229 */ /* 0x002fd0000000080c */
[----:B------:R-:W-:-:S10]  /*1240*/  DFMA R10, R2, -UR4, R10 ;  /* 0x80000004020a7c2b */ /* 0x000fd4000800000a */
[----:B------:R-:W1:Y:S02]  /*1250*/  F2F.F32.F64 R11, R10 ;  /* 0x0000000a000b7310 */ /* 0x000e640000301000 */
[----:B-1----:R1:W-:Y:S04]  /*1260*/  STG.E desc[UR6][R4.64], R11 ;  /* 0x0000000b04007986 */ /* 0x0023e8000c101906 */
[----:B------:R-:W2:Y:S04]  /*1270*/  LDG.E R17, desc[UR6][R6.64] ;  /* 0x0000000606117981 */ /* 0x000ea8000c1e1900 */
[----:B--2---:R3:W-:Y:S04]  /*1280*/  STG.E desc[UR6][R8.64], R17 ;  /* 0x0000001108007986 */ /* 0x0047e8000c101906 */
[----:B------:R-:W2:Y:S04]  /*1290*/  LDG.E R19, desc[UR6][R4.64] ;  /* 0x0000000604137981 */ /* 0x000ea8000c1e1900 */
[----:B--2---:R3:W-:Y:S04]  /*12a0*/  STG.E desc[UR6][R6.64], R19 ;  /* 0x0000001306007986 */ /* 0x0047e8000c101906 */
[----:B------:R-:W2:Y:S01]  /*12b0*/  LDG.E R14, desc[UR6][R8.64] ;  /* 0x00000006080e7981 */ /* 0x000ea2000c1e1900 */
[----:B------:R-:W4:Y:S02]  /*12c0*/  F2F.F64.F32 R2, R19 ;  /* 0x0000001300027310 */ /* 0x000f240000201800 */
[----:B----4-:R-:W-:-:S06]  /*12d0*/  DADD R12, R2, R2 ;  /* 0x00000000020c7229 */ /* 0x010fcc0000000002 */
[----:B--2---:R-:W2:Y:S02]  /*12e0*/  F2F.F64.F32 R14, R14 ;  /* 0x0000000e000e7310 */ /* 0x004ea40000201800 */
[----:B--2---:R-:W-:-:S08]  /*12f0*/  DADD R12, R12, -R14 ;  /* 0x000000000c0c7229 */ /* 0x004fd0000000080e */
[----:B------:R-:W-:-:S10]  /*1300*/  DFMA R12, R2, -UR4, R12 ;  /* 0x80000004020c7c2b */ /* 0x000fd4000800000c */
[----:B------:R-:W2:Y:S02]  /*1310*/  F2F.F32.F64 R13, R12 ;  /* 0x0000000c000d7310 */ /* 0x000ea40000301000 */
[----:B--2---:R3:W-:Y:S04]  /*1320*/  STG.E desc[UR6][R4.64], R13 ;  /* 0x0000000d04007986 */ /* 0x0047e8000c101906 */
[----:B------:R-:W2:Y:S04]  /*1330*/  LDG.E R3, desc[UR6][R6.64] ;  /* 0x0000000606037981 */ /* 0x000ea8000c1e1900 */
[----:B--2---:R3:W-:Y:S04]  /*1340*/  STG.E desc[UR6][R8.64], R3 ;  /* 0x0000000308007986 */ /* 0x0047e8000c101906 */
[----:B-1----:R-:W2:Y:S04]  /*1350*/  LDG.E R11, desc[UR6][R4.64] ;  /* 0x00000006040b7981 */ /* 0x002ea8000c1e1900 */
[----:B--2---:R3:W-:Y:S02]  /*1360*/  STG.E desc[UR6][R6.64], R11 ;  /* 0x0000000b06007986 */ /* 0x0047e4000c101906 */
.L_x_8:
[----:B------:R-:W-:Y:S05]  /*1370*/  @P1 EXIT ;  /* 0x000000000000194d */ /* 0x000fea0003800000 */
[----:B------:R-:W2:Y:S04]  /*1380*/  LDG.E R2, desc[UR6][R6.64] ;  /* 0x0000000606027981 */ /* 0x000ea8000c1e1900 */
[----:B------:R-:W1:Y:S01]  /*1390*/  LDG.E R12, desc[UR6][R8.64] ;  /* 0x00000006080c7981 */ /* 0x000e62000c1e1900 */
[----:B------:R-:W-:Y:S01]  /*13a0*/  UMOV UR4, 0x80000000 ;  /* 0x8000000000047882 */ /* 0x000fe20000000000 */
[----:B------:R-:W-:Y:S01]  /*13b0*/  UMOV UR5, 0x3fc70a3d ;  /* 0x3fc70a3d00057882 */ /* 0x000fe20000000000 */
[----:B--23--:R-:W2:Y:S08]  /*13c0*/  F2F.F64.F32 R2, R2 ;  /* 0x0000000200027310 */ /* 0x00ceb00000201800 */
[----:B-1----:R-:W1:Y:S01]  /*13d0*/  F2F.F64.F32 R12, R12 ;  /* 0x0000000c000c7310 */ /* 0x002e620000201800 */
[----:B--2---:R-:W-:-:S08]  /*13e0*/  DADD R10, R2, R2 ;  /* 0x00000000020a7229 */ /* 0x004fd00000000002 */
[----:B-1----:R-:W-:-:S08]  /*13f0*/  DADD R10, R10, -R12 ;  /* 0x000000000a0a7229 */ /* 0x002fd0000000080c */
[----:B------:R-:W-:-:S10]  /*1400*/  DFMA R10, R2, -UR4, R10 ;  /* 0x80000004020a7c2b */ /* 0x000fd4000800000a */
[----:B------:R-:W1:Y:S02]  /*1410*/  F2F.F32.F64 R11, R10 ;  /* 0x0000000a000b7310 */ /* 0x000e640000301000 */
[----:B-1----:R-:W-:Y:S04]  /*1420*/  STG.E desc[UR6][R4.64], R11 ;  /* 0x0000000b04007986 */ /* 0x002fe8000c101906 */
[----:B------:R-:W2:Y:S04]  /*1430*/  LDG.E R3, desc[UR6][R6.64] ;  /* 0x0000000606037981 */ /* 0x000ea8000c1e1900 */
[----:B--2---:R-:W-:Y:S04]  /*1440*/  STG.E desc[UR6][R8.64], R3 ;  /* 0x0000000308007986 */ /* 0x004fe8000c101906 */
[----:B------:R-:W2:Y:S04]  /*1450*/  LDG.E R13, desc[UR6][R4.64] ;  /* 0x00000006040d7981 */ /* 0x000ea8000c1e1900 */
[----:B--2---:R-:W-:Y:S01]  /*1460*/  STG.E desc[UR6][R6.64], R13 ;  /* 0x0000000d06007986 */ /* 0x004fe2000c101906 */
[----:B------:R-:W-:Y:S05]  /*1470*/  EXIT ;  /* 0x000000000000794d */ /* 0x000fea0003800000 */
        .weak           $__internal_0_$__cuda_sm3x_div_rn_noftz_f32_slowpath
        .type           $__internal_0_$__cuda_sm3x_div_rn_noftz_f32_slowpath,@function
        .size           $__internal_0_$__cuda_sm3x_div_rn_noftz_f32_slowpath,(.L_x_21 - $__internal_0_$__cuda_sm3x_div_rn_noftz_f32_slowpath)
$__internal_0_$__cuda_sm3x_div_rn_noftz_f32_slowpath:
[--C-:B------:R-:W-:Y:S01]  /*1480*/  SHF.R.U32.HI R6, RZ, 0x17, R3.reuse ;  /* 0x00000017ff067819 */ /* 0x100fe20000011603 */
[----:B------:R-:W-:Y:S01]  /*1490*/  BSSY.RECONVERGENT B1, `(.L_x_9) ;  /* 0x0000064000017945 */ /* 0x000fe20003800200 */
[--C-:B------:R-:W-:Y:S01]  /*14a0*/  SHF.R.U32.HI R4, RZ, 0x17, R0.reuse ;  /* 0x00000017ff047819 */ /* 0x100fe20000011600 */
[----:B------:R-:W-:Y:S01]  /*14b0*/  IMAD.MOV.U32 R7, RZ, RZ, R0 ;  /* 0x000000ffff077224 */ /* 0x000fe200078e0000 */
[----:B------:R-:W-:Y:S01]  /*14c0*/  LOP3.LUT R6, R6, 0xff, RZ, 0xc0, !PT ;  /* 0x000000ff06067812 */ /* 0x000fe200078ec0ff */
[----:B------:R-:W-:Y:S01]  /*14d0*/  IMAD.MOV.U32 R8, RZ, RZ, R3 ;  /* 0x000000ffff087224 */ /* 0x000fe200078e0003 */
[----:B------:R-:W-:-:S03]  /*14e0*/  LOP3.LUT R4, R4, 0xff, RZ, 0xc0, !PT ;  /* 0x000000ff04047812 */ /* 0x000fc600078ec0ff */
[----:B------:R-:W-:Y:S02]  /*14f0*/  VIADD R11, R6, 0xffffffff ;  /* 0xffffffff060b7836 */ /* 0x000fe40000000000 */
[----:B------:R-:W-:-:S03]  /*1500*/  VIADD R10, R4, 0xffffffff ;  /* 0xffffffff040a7836 */ /* 0x000fc60000000000 */
[----:B------:R-:W-:-:S04]  /*1510*/  ISETP.GT.U32.AND P0, PT, R11, 0xfd, PT ;  /* 0x000000fd0b00780c */ /* 0x000fc80003f04070 */
[----:B------:R-:W-:-:S13]  /*1520*/  ISETP.GT.U32.OR P0, PT, R10, 0xfd, P0 ;  /* 0x000000fd0a00780c */ /* 0x000fda0000704470 */
[----:B------:R-:W-:Y:S01]  /*1530*/  @!P0 IMAD.MOV.U32 R9, RZ, RZ, RZ ;  /* 0x000000ffff098224 */ /* 0x000fe200078e00ff */
[----:B------:R-:W-:Y:S06]  /*1540*/  @!P0 BRA `(.L_x_10) ;  /* 0x00000000005c8947 */ /* 0x000fec0003800000 */
[----:B------:R-:W-:Y:S02]  /*1550*/  FSETP.GTU.FTZ.AND P0, PT, |R0|, +INF , PT ;  /* 0x7f8000000000780b */ /* 0x000fe40003f1c200 */
[----:B------:R-:W-:-:S04]  /*1560*/  FSETP.GTU.FTZ.AND P1, PT, |R3|, +INF , PT ;  /* 0x7f8000000300780b */ /* 0x000fc80003f3c200 */
[----:B------:R-:W-:-:S13]  /*1570*/  PLOP3.LUT P0, PT, P0, P1, PT, 0xf8, 0x8f ;  /* 0x00000000008f781c */ /* 0x000fda0000703f70 */
[----:B------:R-:W-:Y:S05]  /*1580*/  @P0 BRA `(.L_x_11) ;  /* 0x00000004004c0947 */ /* 0x000fea0003800000 */
[----:B------:R-:W-:-:S13]  /*1590*/  LOP3.LUT P0, RZ, R8, 0x7fffffff, R7, 0xc8, !PT ;  /* 0x7fffffff08ff7812 */ /* 0x000fda000780c807 */
[----:B------:R-:W-:Y:S05]  /*15a0*/  @!P0 BRA `(.L_x_12) ;  /* 0x00000004003c8947 */ /* 0x000fea0003800000 */
[C---:B------:R-:W-:Y:S02]  /*15b0*/  FSETP.NEU.FTZ.AND P2, PT, |R0|.reuse, +INF , PT ;  /* 0x7f8000000000780b */ /* 0x040fe40003f5d200 */
[----:B------:R-:W-:Y:S02]  /*15c0*/  FSETP.NEU.FTZ.AND P1, PT, |R3|, +INF , PT ;  /* 0x7f8000000300780b */ /* 0x000fe40003f3d200 */
[----:B------:R-:W-:-:S11]  /*15d0*/  FSETP.NEU.FTZ.AND P0, PT, |R0|, +INF , PT ;  /* 0x7f8000000000780b */ /* 0x000fd60003f1d200 */
[----:B------:R-:W-:Y:S05]  /*15e0*/  @!P1 BRA !P2, `(.L_x_12) ;  /* 0x00000004002c9947 */ /* 0x000fea0005000000 */
[----:B------:R-:W-:-:S04]  /*15f0*/  LOP3.LUT P2, RZ, R7, 0x7fffffff, RZ, 0xc0, !PT ;  /* 0x7fffffff07ff7812 */ /* 0x000fc8000784c0ff */
[----:B------:R-:W-:-:S13]  /*1600*/  PLOP3.LUT P1, PT, P1, P2, PT, 0x2f, 0xf2 ;  /* 0x0000000000f2781c */ /* 0x000fda0000f24577 */
[----:B------:R-:W-:Y:S05]  /*1610*/  @P1 BRA `(.L_x_13) ;  /* 0x0000000400181947 */ /* 0x000fea0003800000 */
[----:B------:R-:W-:-:S04]  /*1620*/  LOP3.LUT P1, RZ, R8, 0x7fffffff, RZ, 0xc0, !PT ;  /* 0x7fffffff08ff7812 */ /* 0x000fc8000782c0ff */
[----:B------:R-:W-:-:S13]  /*1630*/  PLOP3.LUT P0, PT, P0, P1, PT, 0x2f, 0xf2 ;  /* 0x0000000000f2781c */ /* 0x000fda0000702577 */
[----:B------:R-:W-:Y:S05]  /*1640*/  @P0 BRA `(.L_x_14) ;  /* 0x0000000400000947 */ /* 0x000fea0003800000 */
[----:B------:R-:W-:Y:S02]  /*1650*/  ISETP.GE.AND P0, PT, R10, RZ, PT ;  /* 0x000000ff0a00720c */ /* 0x000fe40003f06270 */
[----:B------:R-:W-:-:S11]  /*1660*/  ISETP.GE.AND P1, PT, R11, RZ, PT ;  /* 0x000000ff0b00720c */ /* 0x000fd60003f26270 */
[----:B------:R-:W-:Y:S02]  /*1670*/  @P0 IMAD.MOV.U32 R9, RZ, RZ, RZ ;  /* 0x000000ffff090224 */ /* 0x000fe400078e00ff */
[----:B------:R-:W-:Y:S01]  /*1680*/  @!P0 FFMA R7, R0, 1.84467440737095516160e+19, RZ ;  /* 0x5f80000000078823 */ /* 0x000fe200000000ff */
[----:B------:R-:W-:Y:S02]  /*1690*/  @!P0 IMAD.MOV.U32 R9, RZ, RZ, -0x40 ;  /* 0xffffffc0ff098424 */ /* 0x000fe400078e00ff */
[----:B------:R-:W-:Y:S02]  /*16a0*/  @!P1 FFMA R8, R3, 1.84467440737095516160e+19, RZ ;  /* 0x5f80000003089823 */ /* 0x000fe400000000ff */
[----:B------:R-:W-:-:S07]  /*16b0*/  @!P1 VIADD R9, R9, 0x40 ;  /* 0x0000004009099836 */ /* 0x000fce0000000000 */
.L_x_10:
[----:B------:R-:W-:Y:S01]  /*16c0*/  LEA R3, R6, 0xc0800000, 0x17 ;  /* 0xc080000006037811 */ /* 0x000fe200078eb8ff */
[----:B------:R-:W-:Y:S01]  /*16d0*/  VIADD R4, R4, 0xffffff81 ;  /* 0xffffff8104047836 */ /* 0x000fe20000000000 */
[----:B------:R-:W-:Y:S03]  /*16e0*/  BSSY.RECONVERGENT B2, `(.L_x_15) ;  /* 0x0000035000027945 */ /* 0x000fe60003800200 */
[----:B------:R-:W-:Y:S02]  /*16f0*/  IMAD.IADD R3, R8, 0x1, -R3 ;  /* 0x0000000108037824 */ /* 0x000fe400078e0a03 */
[C---:B------:R-:W-:Y:S01]  /*1700*/  IMAD R0, R4.reuse, -0x800000, R7 ;  /* 0xff80000004007824 */ /* 0x040fe200078e0207 */
[----:B------:R-:W-:Y:S01]  /*1710*/  IADD3 R4, PT, PT, R4, 0x7f, -R6 ;  /* 0x0000007f04047810 */ /* 0x000fe20007ffe806 */
[----:B------:R-:W0:Y:S01]  /*1720*/  MUFU.RCP R8, R3 ;  /* 0x0000000300087308 */ /* 0x000e220000001000 */
[----:B------:R-:W-:-:S03]  /*1730*/  FADD.FTZ R11, -R3, -RZ ;  /* 0x800000ff030b7221 */ /* 0x000fc60000010100 */
[----:B------:R-:W-:Y:S02]  /*1740*/  IMAD.IADD R4, R4, 0x1, R9 ;  /* 0x0000000104047824 */ /* 0x000fe400078e0209 */
[----:B0-----:R-:W-:-:S04]  /*1750*/  FFMA R13, R8, R11, 1 ;  /* 0x3f800000080d7423 */ /* 0x001fc8000000000b */
[----:B------:R-:W-:-:S04]  /*1760*/  FFMA R10, R8, R13, R8 ;  /* 0x0000000d080a7223 */ /* 0x000fc80000000008 */
[----:B------:R-:W-:-:S04]  /*1770*/  FFMA R7, R0, R10, RZ ;  /* 0x0000000a00077223 */ /* 0x000fc800000000ff */
[----:B------:R-:W-:-:S04]  /*1780*/  FFMA R8, R11, R7, R0 ;  /* 0x000000070b087223 */ /* 0x000fc80000000000 */
[----:B------:R-:W-:-:S04]  /*1790*/  FFMA R7, R10, R8, R7 ;  /* 0x000000080a077223 */ /* 0x000fc80000000007 */
[----:B------:R-:W-:-:S04]  /*17a0*/  FFMA R8, R11, R7, R0 ;  /* 0x000000070b087223 */ /* 0x000fc80000000000 */
[----:B------:R-:W-:-:S05]  /*17b0*/  FFMA R0, R10, R8, R7 ;  /* 0x000000080a007223 */ /* 0x000fca0000000007 */
[----:B------:R-:W-:-:S04]  /*17c0*/  SHF.R.U32.HI R3, RZ, 0x17, R0 ;  /* 0x00000017ff037819 */ /* 0x000fc80000011600 */
[----:B------:R-:W-:-:S05]  /*17d0*/  LOP3.LUT R3, R3, 0xff, RZ, 0xc0, !PT ;  /* 0x000000ff03037812 */ /* 0x000fca00078ec0ff */
[----:B------:R-:W-:-:S04]  /*17e0*/  IMAD.IADD R9, R3, 0x1, R4 ;  /* 0x0000000103097824 */ /* 0x000fc800078e0204 */
[----:B------:R-:W-:-:S05]  /*17f0*/  VIADD R3, R9, 0xffffffff ;  /* 0xffffffff09037836 */ /* 0x000fca0000000000 */
[----:B------:R-:W-:-:S13]  /*1800*/  ISETP.GE.U32.AND P0, PT, R3, 0xfe, PT ;  /* 0x000000fe0300780c */ /* 0x000fda0003f06070 */
[----:B------:R-:W-:Y:S05]  /*1810*/  @!P0 BRA `(.L_x_16) ;  /* 0x0000000000808947 */ /* 0x000fea0003800000 */
[----:B------:R-:W-:-:S13]  /*1820*/  ISETP.GT.AND P0, PT, R9, 0xfe, PT ;  /* 0x000000fe0900780c */ /* 0x000fda0003f04270 */
[----:B------:R-:W-:Y:S05]  /*1830*/  @P0 BRA `(.L_x_17) ;  /* 0x00000000006c0947 */ /* 0x000fea0003800000 */
[----:B------:R-:W-:-:S13]  /*1840*/  ISETP.GE.AND P0, PT, R9, 0x1, PT ;  /* 0x000000010900780c */ /* 0x000fda0003f06270 */
[----:B------:R-:W-:Y:S05]  /*1850*/  @P0 BRA `(.L_x_18) ;  /* 0x0000000000740947 */ /* 0x000fea0003800000 */
[----:B------:R-:W-:Y:S02]  /*1860*/  ISETP.GE.AND P0, PT, R9, -0x18, PT ;  /* 0xffffffe80900780c */ /* 0x000fe40003f06270 */
[----:B------:R-:W-:-:S11]  /*1870*/  LOP3.LUT R0, R0, 0x80000000, RZ, 0xc0, !PT ;  /* 0x8000000000007812 */ /* 0x000fd600078ec0ff */
[----:B------:R-:W-:Y:S05]  /*1880*/  @!P0 BRA `(.L_x_18) ;  /* 0x0000000000688947 */ /* 0x000fea0003800000 */
[CCC-:B------:R-:W-:Y:S01]  /*1890*/  FFMA.RZ R3, R10.reuse, R8.reuse, R7.reuse ;  /* 0x000000080a037223 */ /* 0x1c0fe2000000c007 */
[CCC-:B------:R-:W-:Y:S01]  /*18a0*/  FFMA.RM R4, R10.reuse, R8.reuse, R7.reuse ;  /* 0x000000080a047223 */ /* 0x1c0fe20000004007 */
[C---:B------:R-:W-:Y:S02]  /*18b0*/  ISETP.NE.AND P2, PT, R9.reuse, RZ, PT ;  /* 0x000000ff0900720c */ /* 0x040fe40003f45270 */
[----:B------:R-:W-:Y:S02]  /*18c0*/  ISETP.NE.AND P1, PT, R9, RZ, PT ;  /* 0x000000ff0900720c */ /* 0x000fe40003f25270 */
[----:B------:R-:W-:Y:S01]  /*18d0*/  LOP3.LUT R6, R3, 0x7fffff, RZ, 0xc0, !PT ;  /* 0x007fffff03067812 */ /* 0x000fe200078ec0ff */
[----:B------:R-:W-:Y:S01]  /*18e0*/  FFMA.RP R3, R10, R8, R7 ;  /* 0x000000080a037223 */ /* 0x000fe20000008007 */
[----:B------:R-:W-:Y:S02]  /*18f0*/  VIADD R7, R9, 0x20 ;  /* 0x0000002009077836 */ /* 0x000fe40000000000 */
[----:B------:R-:W-:Y:S01]  /*1900*/  LOP3.LUT R6, R6, 0x800000, RZ, 0xfc, !PT ;  /* 0x0080000006067812 */ /* 0x000fe200078efcff */
[----:B------:R-:W-:Y:S01]  /*1910*/  IMAD.MOV R8, RZ, RZ, -R9 ;  /* 0x000000ffff087224 */ /* 0x000fe200078e0a09 */
[----:B------:R-:W-:-:S02]  /*1920*/  FSETP.NEU.FTZ.AND P0, PT, R3, R4, PT ;  /* 0x000000040300720b */ /* 0x000fc40003f1d000 */
[----:B------:R-:W-:Y:S02]  /*1930*/  SHF.L.U32 R7, R6, R7, RZ ;  /* 0x0000000706077219 */ /* 0x000fe400000006ff */
[----:B------:R-:W-:Y:S02]  /*1940*/  SEL R3, R8, RZ, P2 ;  /* 0x000000ff08037207 */ /* 0x000fe40001000000 */
[----:B------:R-:W-:Y:S02]  /*1950*/  ISETP.NE.AND P1, PT, R7, RZ, P1 ;  /* 0x000000ff0700720c */ /* 0x000fe40000f25270 */
[----:B------:R-:W-:Y:S02]  /*1960*/  SHF.R.U32.HI R3, RZ, R3, R6 ;  /* 0x00000003ff037219 */ /* 0x000fe40000011606 */
[----:B------:R-:W-:Y:S02]  /*1970*/  PLOP3.LUT P0, PT, P0, P1, PT, 0xf8, 0x8f ;  /* 0x00000000008f781c */ /* 0x000fe40000703f70 */
[----:B------:R-:W-:-:S02]  /*1980*/  SHF.R.U32.HI R7, RZ, 0x1, R3 ;  /* 0x00000001ff077819 */ /* 0x000fc40000011603 */
[----:B------:R-:W-:-:S04]  /*1990*/  SEL R4, RZ, 0x1, !P0 ;  /* 0x00000001ff047807 */ /* 0x000fc80004000000 */
[----:B------:R-:W-:-:S04]  /*19a0*/  LOP3.LUT R4, R4, 0x1, R7, 0xf8, !PT ;  /* 0x0000000104047812 */ /* 0x000fc800078ef807 */
[----:B------:R-:W-:-:S05]  /*19b0*/  LOP3.LUT R4, R4, R3, RZ, 0xc0, !PT ;  /* 0x0000000304047212 */ /* 0x000fca00078ec0ff */
[----:B------:R-:W-:-:S05]  /*19c0*/  IMAD.IADD R7, R7, 0x1, R4 ;  /* 0x0000000107077824 */ /* 0x000fca00078e0204 */
[----:B------:R-:W-:Y:S01]  /*19d0*/  LOP3.LUT R0, R7, R0, RZ, 0xfc, !PT ;  /* 0x0000000007007212 */ /* 0x000fe200078efcff */
[----:B------:R-:W-:Y:S06]  /*19e0*/  BRA `(.L_x_18) ;  /* 0x0000000000107947 */ /* 0x000fec0003800000 */
.L_x_17:
[----:B------:R-:W-:-:S04]  /*19f0*/  LOP3.LUT R0, R0, 0x80000000, RZ, 0xc0, !PT ;  /* 0x8000000000007812 */ /* 0x000fc800078ec0ff */
[----:B------:R-:W-:Y:S01]  /*1a00*/  LOP3.LUT R0, R0, 0x7f800000, RZ, 0xfc, !PT ;  /* 0x7f80000000007812 */ /* 0x000fe200078efcff */
[----:B------:R-:W-:Y:S06]  /*1a10*/  BRA `(.L_x_18) ;  /* 0x0000000000047947 */ /* 0x000fec0003800000 */
.L_x_16:
[----:B------:R-:W-:-:S07]  /*1a20*/  IMAD R0, R4, 0x800000, R0 ;  /* 0x0080000004007824 */ /* 0x000fce00078e0200 */
.L_x_18:
[----:B------:R-:W-:Y:S05]  /*1a30*/  BSYNC.RECONVERGENT B2 ;  /* 0x0000000000027941 */ /* 0x000fea0003800200 */
.L_x_15:
[----:B------:R-:W-:Y:S05]  /*1a40*/  BRA `(.L_x_19) ;  /* 0x0000000000207947 */ /* 0x000fea0003800000 */
.L_x_14:
[----:B------:R-:W-:-:S04]  /*1a50*/  LOP3.LUT R0, R8, 0x80000000, R7, 0x48, !PT ;  /* 0x8000000008007812 */ /* 0x000fc800078e4807 */
[----:B------:R-:W-:Y:S01]  /*1a60*/  LOP3.LUT R0, R0, 0x7f800000, RZ, 0xfc, !PT ;  /* 0x7f80000000007812 */ /* 0x000fe200078efcff */
[----:B------:R-:W-:Y:S06]  /*1a70*/  BRA `(.L_x_19) ;  /* 0x0000000000147947 */ /* 0x000fec0003800000 */
.L_x_13:
[----:B------:R-:W-:Y:S01]  /*1a80*/  LOP3.LUT R0, R8, 0x80000000, R7, 0x48, !PT ;  /* 0x8000000008007812 */ /* 0x000fe200078e4807 */
[----:B------:R-:W-:Y:S06]  /*1a90*/  BRA `(.L_x_19) ;  /* 0x00000000000c7947 */ /* 0x000fec0003800000 */
.L_x_12:
[----:B------:R-:W0:Y:S01]  /*1aa0*/  MUFU.RSQ R0, -QNAN ;  /* 0xffc0000000007908 */ /* 0x000e220000001400 */
[----:B------:R-:W-:Y:S05]  /*1ab0*/  BRA `(.L_x_19) ;  /* 0x0000000000047947 */ /* 0x000fea0003800000 */
.L_x_11:
[----:B------:R-:W-:-:S07]  /*1ac0*/  FADD.FTZ R0, R0, R3 ;  /* 0x0000000300007221 */ /* 0x000fce0000010000 */
.L_x_19:
[----:B------:R-:W-:Y:S05]  /*1ad0*/  BSYNC.RECONVERGENT B1 ;  /* 0x0000000000017941 */ /* 0x000fea0003800200 */
.L_x_9:
[----:B------:R-:W-:-:S04]  /*1ae0*/  IMAD.MOV.U32 R3, RZ, RZ, 0x0 ;  /* 0x00000000ff037424 */ /* 0x000fc800078e00ff */
[----:B0-----:R-:W-:Y:S05]  /*1af0*/  RET.REL.NODEC R2 `(_Z4wavePfS_S_ii) ;  /* 0xffffffe402407950 */ /* 0x001fea0003c3ffff */
.L_x_20:
[----:B------:R-:W-:-:S00]  /*1b00*/  BRA `(.L_x_20) ;  /* 0xfffffffc00fc7947 */ /* 0x000fc0000383ffff */
[----:B------:R-:W-:-:S00]  /*1b10*/  NOP ;  /* 0x0000000000007918 */ /* 0x000fc00000000000 */
        /* <DEDUP_REMOVED lines=14> */
.L_x_21:


//--------------------- .nv.global.init           --------------------------
	.section	.nv.global.init,"aw",@progbits
	.align	4
.nv.global.init:
	.type		__cudart_i2opi_f,@object
	.size		__cudart_i2opi_f,(.L_0 - __cudart_i2opi_f)
__cudart_i2opi_f:
        /*0000*/ 	.byte	0x41, 0x90, 0x43, 0x3c, 0x99, 0x95, 0x62, 0xdb, 0xc0, 0xdd, 0x34, 0xf5, 0xd1, 0x57, 0x27, 0xfc
        /*0010*/ 	.byte	0x29, 0x15, 0x44, 0x4e, 0x6e, 0x83, 0xf9, 0xa2
.L_0:


//--------------------- .nv.shared.reserved.0     --------------------------
	.section	.nv.shared.reserved.0,"aw",@nobits
	.weak		__nv_reservedSMEM_offset_0_alias
	.size		__nv_reservedSMEM_offset_0_alias, 0, 64
	.other		__nv_reservedSMEM_offset_0_alias,@"STO_CUDA_RESERVED_SHARED STV_DEFAULT"
__nv_reservedSMEM_offset_0_alias:
	.zero		0
	.zero		64


//--------------------- .nv.constant0._Z4wavePfS_S_ii --------------------------
	.section	.nv.constant0._Z4wavePfS_S_ii,"a",@progbits
	.sectionflags	@""
	.align	4
.nv.constant0._Z4wavePfS_S_ii:
	.zero		928


//--------------------- SYMBOLS --------------------------

	.type		.nv.reservedSmem.offset0,@object
	.size		.nv.reservedSmem.offset0,0x4
